//
// Generated by NVIDIA NVVM Compiler
//
// Compiler Build ID: CL-36424714
// Cuda compilation tools, release 13.0, V13.0.88
// Based on NVVM 20.0.0
//

.version 9.0
.target sm_100
.address_size 64

	// .globl	_Z19scanExclusiveKernelPjS_jj
.extern .shared .align 16 .b8 temp[];

.visible .entry _Z19scanExclusiveKernelPjS_jj(
	.param .u64 .ptr .align 1 _Z19scanExclusiveKernelPjS_jj_param_0,
	.param .u64 .ptr .align 1 _Z19scanExclusiveKernelPjS_jj_param_1,
	.param .u32 _Z19scanExclusiveKernelPjS_jj_param_2,
	.param .u32 _Z19scanExclusiveKernelPjS_jj_param_3
)
{
	.reg .pred 	%p<12>;
	.reg .b32 	%r<138>;
	.reg .b64 	%rd<9>;

	ld.param.u64 	%rd1, [_Z19scanExclusiveKernelPjS_jj_param_0];
	ld.param.u64 	%rd2, [_Z19scanExclusiveKernelPjS_jj_param_1];
	ld.param.u32 	%r39, [_Z19scanExclusiveKernelPjS_jj_param_2];
	ld.param.u32 	%r40, [_Z19scanExclusiveKernelPjS_jj_param_3];
	mov.u32 	%r41, %ctaid.x;
	mul.lo.s32 	%r42, %r40, %r41;
	add.s32 	%r43, %r42, %r40;
	min.u32 	%r1, %r43, %r39;
	mov.u32 	%r2, %tid.x;
	add.s32 	%r3, %r42, %r2;
	setp.ge.u32 	%p1, %r3, %r1;
	@%p1 bra 	$L__BB0_2;
	cvta.to.global.u64 	%rd3, %rd2;
	mul.wide.u32 	%rd4, %r3, 4;
	add.s64 	%rd5, %rd3, %rd4;
	ld.global.u32 	%r44, [%rd5];
	shl.b32 	%r45, %r2, 2;
	mov.u32 	%r46, temp;
	add.s32 	%r47, %r46, %r45;
	st.shared.u32 	[%r47], %r44;
$L__BB0_2:
	setp.ge.u32 	%p2, %r3, %r1;
	bar.sync 	0;
	@%p2 bra 	$L__BB0_18;
	setp.eq.s32 	%p3, %r2, 0;
	mov.b32 	%r137, 0;
	@%p3 bra 	$L__BB0_17;
	and.b32  	%r4, %r2, 15;
	setp.lt.u32 	%p4, %r2, 16;
	mov.b32 	%r137, 0;
	mov.b32 	%r129, 1;
	@%p4 bra 	$L__BB0_8;
	mov.u32 	%r54, temp;
	add.s32 	%r122, %r54, 32;
	and.b32  	%r55, %r2, 1008;
	neg.s32 	%r123, %r55;
	mov.b32 	%r121, 0;
	mov.u32 	%r137, %r121;
$L__BB0_6:
	.pragma "nounroll";
	ld.shared.v4.u32 	{%r56, %r57, %r58, %r59}, [%r122+-32];
	add.s32 	%r60, %r56, %r137;
	add.s32 	%r61, %r57, %r60;
	add.s32 	%r62, %r58, %r61;
	add.s32 	%r63, %r59, %r62;
	ld.shared.v4.u32 	{%r64, %r65, %r66, %r67}, [%r122+-16];
	add.s32 	%r68, %r64, %r63;
	add.s32 	%r69, %r65, %r68;
	add.s32 	%r70, %r66, %r69;
	add.s32 	%r71, %r67, %r70;
	ld.shared.v4.u32 	{%r72, %r73, %r74, %r75}, [%r122];
	add.s32 	%r76, %r72, %r71;
	add.s32 	%r77, %r73, %r76;
	add.s32 	%r78, %r74, %r77;
	add.s32 	%r79, %r75, %r78;
	ld.shared.v4.u32 	{%r80, %r81, %r82, %r83}, [%r122+16];
	add.s32 	%r84, %r80, %r79;
	add.s32 	%r85, %r81, %r84;
	add.s32 	%r86, %r82, %r85;
	add.s32 	%r137, %r83, %r86;
	add.s32 	%r123, %r123, 16;
	add.s32 	%r122, %r122, 64;
	add.s32 	%r121, %r121, 16;
	setp.ne.s32 	%p5, %r123, 0;
	@%p5 bra 	$L__BB0_6;
	add.s32 	%r129, %r121, 1;
$L__BB0_8:
	setp.eq.s32 	%p6, %r4, 0;
	@%p6 bra 	$L__BB0_17;
	and.b32  	%r18, %r2, 7;
	setp.lt.u32 	%p7, %r4, 8;
	@%p7 bra 	$L__BB0_11;
	shl.b32 	%r88, %r129, 2;
	mov.u32 	%r89, temp;
	add.s32 	%r90, %r89, %r88;
	ld.shared.u32 	%r91, [%r90+-4];
	add.s32 	%r92, %r91, %r137;
	ld.shared.u32 	%r93, [%r90];
	add.s32 	%r94, %r93, %r92;
	ld.shared.u32 	%r95, [%r90+4];
	add.s32 	%r96, %r95, %r94;
	ld.shared.u32 	%r97, [%r90+8];
	add.s32 	%r98, %r97, %r96;
	ld.shared.u32 	%r99, [%r90+12];
	add.s32 	%r100, %r99, %r98;
	ld.shared.u32 	%r101, [%r90+16];
	add.s32 	%r102, %r101, %r100;
	ld.shared.u32 	%r103, [%r90+20];
	add.s32 	%r104, %r103, %r102;
	ld.shared.u32 	%r105, [%r90+24];
	add.s32 	%r137, %r105, %r104;
	add.s32 	%r129, %r129, 8;
$L__BB0_11:
	setp.eq.s32 	%p8, %r18, 0;
	@%p8 bra 	$L__BB0_17;
	and.b32  	%r24, %r2, 3;
	setp.lt.u32 	%p9, %r18, 4;
	@%p9 bra 	$L__BB0_14;
	shl.b32 	%r107, %r129, 2;
	mov.u32 	%r108, temp;
	add.s32 	%r109, %r108, %r107;
	ld.shared.u32 	%r110, [%r109+-4];
	add.s32 	%r111, %r110, %r137;
	ld.shared.u32 	%r112, [%r109];
	add.s32 	%r113, %r112, %r111;
	ld.shared.u32 	%r114, [%r109+4];
	add.s32 	%r115, %r114, %r113;
	ld.shared.u32 	%r116, [%r109+8];
	add.s32 	%r137, %r116, %r115;
	add.s32 	%r129, %r129, 4;
$L__BB0_14:
	setp.eq.s32 	%p10, %r24, 0;
	@%p10 bra 	$L__BB0_17;
	shl.b32 	%r117, %r129, 2;
	mov.u32 	%r118, temp;
	add.s32 	%r119, %r117, %r118;
	add.s32 	%r135, %r119, -4;
	neg.s32 	%r134, %r24;
$L__BB0_16:
	.pragma "nounroll";
	ld.shared.u32 	%r120, [%r135];
	add.s32 	%r137, %r120, %r137;
	add.s32 	%r135, %r135, 4;
	add.s32 	%r134, %r134, 1;
	setp.ne.s32 	%p11, %r134, 0;
	@%p11 bra 	$L__BB0_16;
$L__BB0_17:
	cvta.to.global.u64 	%rd6, %rd1;
	mul.wide.u32 	%rd7, %r3, 4;
	add.s64 	%rd8, %rd6, %rd7;
	st.global.u32 	[%rd8], %r137;
$L__BB0_18:
	ret;

}


// ===== COMPILED SASS (sm_100) =====

	.target	sm_100

	.elftype	@"ET_EXEC"


//--------------------- .note.nv.tkinfo           --------------------------
	.section	.note.nv.tkinfo,"",@"SHT_NOTE"
	.sectionflags	@"SHF_NOTE_NV_TKINFO"
	.tkinfo
        /*0018*/ 	.word	0x00000002
        /*0030*/ 	.string	""
        /*0030*/ 	.string	"ptxas"
        /*0030*/ 	.string	"Cuda compilation tools, release 13.0, V13.0.88"
        /*0030*/ 	.string	"Build cuda_13.0.r13.0/compiler.36424714_0"
        /*0030*/ 	.string	"-arch sm_100 -m 64 "



//--------------------- .note.nv.cuinfo           --------------------------
	.section	.note.nv.cuinfo,"",@"SHT_NOTE"
	.sectionflags	@"SHF_NOTE_NV_CUINFO"
        /*0018*/ 	.short	0x0002
        /*001a*/ 	.short	0x0064
        /*001c*/ 	.short	0x0082
	.zero		2


//--------------------- .nv.info                  --------------------------
	.section	.nv.info,"",@"SHT_CUDA_INFO"
	.align	4


	//----- nvinfo : EIATTR_REGCOUNT
	.align		4
        /*0000*/ 	.byte	0x04, 0x2f
        /*0002*/ 	.short	(.L_1 - .L_0)
	.align		4
.L_0:
        /*0004*/ 	.word	index@(_Z19scanExclusiveKernelPjS_jj)
        /*0008*/ 	.word	0x0000001a


	//----- nvinfo : EIATTR_FRAME_SIZE
	.align		4
.L_1:
        /*000c*/ 	.byte	0x04, 0x11
        /*000e*/ 	.short	(.L_3 - .L_2)
	.align		4
.L_2:
        /*0010*/ 	.word	index@(_Z19scanExclusiveKernelPjS_jj)
        /*0014*/ 	.word	0x00000000


	//----- nvinfo : EIATTR_MIN_STACK_SIZE
	.align		4
.L_3:
        /*0018*/ 	.byte	0x04, 0x12
        /*001a*/ 	.short	(.L_5 - .L_4)
	.align		4
.L_4:
        /*001c*/ 	.word	index@(_Z19scanExclusiveKernelPjS_jj)
        /*0020*/ 	.word	0x00000000
.L_5:


//--------------------- .nv.compat                --------------------------
	.section	.nv.compat,"",@"SHT_CUDA_COMPAT_INFO"
	.align	4
        /*0000*/ 	.byte	0x02, 0x09, 0x00, 0x00, 0x02, 0x02, 0x01, 0x00, 0x02, 0x05, 0x05, 0x00, 0x03, 0x07, 0x01, 0x01
        /*0010*/ 	.byte	0x02, 0x03, 0x00, 0x00, 0x02, 0x06, 0x01, 0x00, 0x04, 0x0b, 0x08, 0x00, 0x09, 0x00, 0x00, 0x00
        /*0020*/ 	.byte	0x00, 0x00, 0x00, 0x00


//--------------------- .nv.info._Z19scanExclusiveKernelPjS_jj --------------------------
	.section	.nv.info._Z19scanExclusiveKernelPjS_jj,"",@"SHT_CUDA_INFO"
	.sectionflags	@""
	.align	4


	//----- nvinfo : EIATTR_CUDA_API_VERSION
	.align		4
        /*0000*/ 	.byte	0x04, 0x37
        /*0002*/ 	.short	(.L_7 - .L_6)
.L_6:
        /*0004*/ 	.word	0x00000082


	//----- nvinfo : EIATTR_KPARAM_INFO
	.align		4
.L_7:
        /*0008*/ 	.byte	0x04, 0x17
        /*000a*/ 	.short	(.L_9 - .L_8)
.L_8:
        /*000c*/ 	.word	0x00000000
        /*0010*/ 	.short	0x0003
        /*0012*/ 	.short	0x0014
        /*0014*/ 	.byte	0x00, 0xf0, 0x11, 0x00


	//----- nvinfo : EIATTR_KPARAM_INFO
	.align		4
.L_9:
        /*0018*/ 	.byte	0x04, 0x17
        /*001a*/ 	.short	(.L_11 - .L_10)
.L_10:
        /*001c*/ 	.word	0x00000000
        /*0020*/ 	.short	0x0002
        /*0022*/ 	.short	0x0010
        /*0024*/ 	.byte	0x00, 0xf0, 0x11, 0x00


	//----- nvinfo : EIATTR_KPARAM_INFO
	.align		4
.L_11:
        /*0028*/ 	.byte	0x04, 0x17
        /*002a*/ 	.short	(.L_13 - .L_12)
.L_12:
        /*002c*/ 	.word	0x00000000
        /*0030*/ 	.short	0x0001
        /*0032*/ 	.short	0x0008
        /*0034*/ 	.byte	0x00, 0xf5, 0x21, 0x00


	//----- nvinfo : EIATTR_KPARAM_INFO
	.align		4
.L_13:
        /*0038*/ 	.byte	0x04, 0x17
        /*003a*/ 	.short	(.L_15 - .L_14)
.L_14:
        /*003c*/ 	.word	0x00000000
        /*0040*/ 	.short	0x0000
        /*0042*/ 	.short	0x0000
        /*0044*/ 	.byte	0x00, 0xf5, 0x21, 0x00


	//----- nvinfo : EIATTR_SPARSE_MMA_MASK
	.align		4
.L_15:
        /*0048*/ 	.byte	0x03, 0x50
        /*004a*/ 	.short	0x0000


	//----- nvinfo : EIATTR_MAXREG_COUNT
	.align		4
        /*004c*/ 	.byte	0x03, 0x1b
        /*004e*/ 	.short	0x00ff


	//----- nvinfo : EIATTR_NUM_BARRIERS
	.align		4
        /*0050*/ 	.byte	0x02, 0x4c
        /*0052*/ 	.byte	0x01
	.zero		1


	//----- nvinfo : EIATTR_MERCURY_ISA_VERSION
	.align		4
        /*0054*/ 	.byte	0x03, 0x5f
        /*0056*/ 	.short	0x0101


	//----- nvinfo : EIATTR_VRC_CTA_INIT_COUNT
	.align		4
        /*0058*/ 	.byte	0x02, 0x4a
	.zero		1
	.zero		1


	//----- nvinfo : EIATTR_EXIT_INSTR_OFFSETS
	.align		4
        /*005c*/ 	.byte	0x04, 0x1c
        /*005e*/ 	.short	(.L_17 - .L_16)


	//   ....[0]....
.L_16:
        /*0060*/ 	.word	0x00000150


	//   ....[1]....
        /*0064*/ 	.word	0x000007a0


	//----- nvinfo : EIATTR_CRS_STACK_SIZE
	.align		4
.L_17:
        /*0068*/ 	.byte	0x04, 0x1e
        /*006a*/ 	.short	(.L_19 - .L_18)
.L_18:
        /*006c*/ 	.word	0x00000000


	//----- nvinfo : EIATTR_CBANK_PARAM_SIZE
	.align		4
.L_19:
        /*0070*/ 	.byte	0x03, 0x19
        /*0072*/ 	.short	0x0018


	//----- nvinfo : EIATTR_PARAM_CBANK
	.align		4
        /*0074*/ 	.byte	0x04, 0x0a
        /*0076*/ 	.short	(.L_21 - .L_20)
	.align		4
.L_20:
        /*0078*/ 	.word	index@(.nv.constant0._Z19scanExclusiveKernelPjS_jj)
        /*007c*/ 	.short	0x0380
        /*007e*/ 	.short	0x0018


	//----- nvinfo : EIATTR_SW_WAR
	.align		4
.L_21:
        /*0080*/ 	.byte	0x04, 0x36
        /*0082*/ 	.short	(.L_23 - .L_22)
.L_22:
        /*0084*/ 	.word	0x00000008
.L_23:


//--------------------- .nv.callgraph             --------------------------
	.section	.nv.callgraph,"",@"SHT_CUDA_CALLGRAPH"
	.align	4
	.sectionentsize	8
	.align		4
        /*0000*/ 	.word	0x00000000
	.align		4
        /*0004*/ 	.word	0xffffffff
	.align		4
        /*0008*/ 	.word	0x00000000
	.align		4
        /*000c*/ 	.word	0xfffffffe
	.align		4
        /*0010*/ 	.word	0x00000000
	.align		4
        /*0014*/ 	.word	0xfffffffd
	.align		4
        /*0018*/ 	.word	0x00000000
	.align		4
        /*001c*/ 	.word	0xfffffffc


//--------------------- .text._Z19scanExclusiveKernelPjS_jj --------------------------
	.section	.text._Z19scanExclusiveKernelPjS_jj,"ax",@progbits
	.align	128
        .global         _Z19scanExclusiveKernelPjS_jj
        .type           _Z19scanExclusiveKernelPjS_jj,@function
        .size           _Z19scanExclusiveKernelPjS_jj,(.L_x_14 - _Z19scanExclusiveKernelPjS_jj)
        .other          _Z19scanExclusiveKernelPjS_jj,@"STO_CUDA_ENTRY STV_DEFAULT"
_Z19scanExclusiveKernelPjS_jj:
.text._Z19scanExclusiveKernelPjS_jj:
[----:B------:R-:W-:Y:S01]  /*0000*/  LDC R1, c[0x0][0x37c] ;  /* 0x0000df00ff017b82 */ /* 0x000fe20000000800 */
[----:B------:R-:W0:Y:S07]  /*0010*/  S2R R2, SR_TID.X ;  /* 0x0000000000027919 */ /* 0x000e2e0000002100 */
[----:B------:R-:W1:Y:S01]  /*0020*/  S2UR UR4, SR_CTAID.X ;  /* 0x00000000000479c3 */ /* 0x000e620000002500 */
[----:B------:R-:W2:Y:S01]  /*0030*/  LDCU.64 UR6, c[0x0][0x358] ;  /* 0x00006b00ff0677ac */ /* 0x000ea20008000a00 */
[----:B------:R-:W-:Y:S06]  /*0040*/  BSSY.RECONVERGENT B0, `(.L_x_0) ;  /* 0x000000f000007945 */ /* 0x000fec0003800200 */
[----:B------:R-:W1:Y:S02]  /*0050*/  LDC.64 R4, c[0x0][0x390] ;  /* 0x0000e400ff047b82 */ /* 0x000e640000000a00 */
[----:B-1----:R-:W-:-:S02]  /*0060*/  IMAD R3, R5, UR4, R5 ;  /* 0x0000000405037c24 */ /* 0x002fc4000f8e0205 */
[----:B0-----:R-:W-:-:S03]  /*0070*/  IMAD R0, R5, UR4, R2 ;  /* 0x0000000405007c24 */ /* 0x001fc6000f8e0202 */
[----:B------:R-:W-:-:S04]  /*0080*/  VIMNMX.U32 R3, PT, PT, R3, R4, PT ;  /* 0x0000000403037248 */ /* 0x000fc80003fe0000 */
[----:B------:R-:W-:-:S13]  /*0090*/  ISETP.GE.U32.AND P0, PT, R0, R3, PT ;  /* 0x000000030000720c */ /* 0x000fda0003f06070 */
[----:B--2---:R-:W-:Y:S05]  /*00a0*/  @P0 BRA `(.L_x_1) ;  /* 0x0000000000200947 */ /* 0x004fea0003800000 */
[----:B------:R-:W0:Y:S02]  /*00b0*/  LDC.64 R4, c[0x0][0x388] ;  /* 0x0000e200ff047b82 */ /* 0x000e240000000a00 */
[----:B0-----:R-:W-:-:S06]  /*00c0*/  IMAD.WIDE.U32 R4, R0, 0x4, R4 ;  /* 0x0000000400047825 */ /* 0x001fcc00078e0004 */
[----:B------:R-:W2:Y:S01]  /*00d0*/  LDG.E R4, desc[UR6][R4.64] ;  /* 0x0000000604047981 */ /* 0x000ea2000c1e1900 */
[----:B------:R-:W0:Y:S01]  /*00e0*/  S2UR UR5, SR_CgaCtaId ;  /* 0x00000000000579c3 */ /* 0x000e220000008800 */
[----:B------:R-:W-:Y:S02]  /*00f0*/  UMOV UR4, 0x400 ;  /* 0x0000040000047882 */ /* 0x000fe40000000000 */
[----:B0-----:R-:W-:-:S06]  /*0100*/  ULEA UR4, UR5, UR4, 0x18 ;  /* 0x0000000405047291 */ /* 0x001fcc000f8ec0ff */
[----:B------:R-:W-:-:S05]  /*0110*/  LEA R3, R2, UR4, 0x2 ;  /* 0x0000000402037c11 */ /* 0x000fca000f8e10ff */
[----:B--2---:R0:W-:Y:S02]  /*0120*/  STS [R3], R4 ;  /* 0x0000000403007388 */ /* 0x0041e40000000800 */
.L_x_1:
[----:B------:R-:W-:Y:S05]  /*0130*/  BSYNC.RECONVERGENT B0 ;  /* 0x0000000000007941 */ /* 0x000fea0003800200 */
.L_x_0:
[----:B------:R-:W-:Y:S06]  /*0140*/  BAR.SYNC.DEFER_BLOCKING 0x0 ;  /* 0x0000000000007b1d */ /* 0x000fec0000010000 */
[----:B------:R-:W-:Y:S05]  /*0150*/  @P0 EXIT ;  /* 0x000000000000094d */ /* 0x000fea0003800000 */
[----:B------:R-:W-:Y:S01]  /*0160*/  ISETP.NE.AND P0, PT, R2, RZ, PT ;  /* 0x000000ff0200720c */ /* 0x000fe20003f05270 */
[----:B------:R-:W-:Y:S01]  /*0170*/  BSSY.RECONVERGENT B0, `(.L_x_2) ;  /* 0x000005f000007945 */ /* 0x000fe20003800200 */
[----:B------:R-:W-:-:S11]  /*0180*/  IMAD.MOV.U32 R22, RZ, RZ, RZ ;  /* 0x000000ffff167224 */ /* 0x000fd600078e00ff */
[----:B------:R-:W-:Y:S05]  /*0190*/  @!P0 BRA `(.L_x_3) ;  /* 0x0000000400708947 */ /* 0x000fea0003800000 */
[C---:B------:R-:W-:Y:S01]  /*01a0*/  ISETP.GE.U32.AND P0, PT, R2.reuse, 0x10, PT ;  /* 0x000000100200780c */ /* 0x040fe20003f06070 */
[----:B------:R-:W-:Y:S01]  /*01b0*/  BSSY.RECONVERGENT B1, `(.L_x_4) ;  /* 0x0000022000017945 */ /* 0x000fe20003800200 */
[----:B------:R-:W-:Y:S01]  /*01c0*/  LOP3.LUT R23, R2, 0xf, RZ, 0xc0, !PT ;  /* 0x0000000f02177812 */ /* 0x000fe200078ec0ff */
[----:B------:R-:W-:Y:S02]  /*01d0*/  IMAD.MOV.U32 R22, RZ, RZ, RZ ;  /* 0x000000ffff167224 */ /* 0x000fe400078e00ff */
[----:B0-----:R-:W-:-:S08]  /*01e0*/  IMAD.MOV.U32 R3, RZ, RZ, 0x1 ;  /* 0x00000001ff037424 */ /* 0x001fd000078e00ff */
[----:B------:R-:W-:Y:S05]  /*01f0*/  @!P0 BRA `(.L_x_5) ;  /* 0x0000000000748947 */ /* 0x000fea0003800000 */
[----:B------:R-:W0:Y:S01]  /*0200*/  S2UR UR5, SR_CgaCtaId ;  /* 0x00000000000579c3 */ /* 0x000e220000008800 */
[----:B------:R-:W-:Y:S01]  /*0210*/  UMOV UR4, 0x400 ;  /* 0x0000040000047882 */ /* 0x000fe20000000000 */
[----:B------:R-:W-:Y:S01]  /*0220*/  LOP3.LUT R21, R2, 0x3f0, RZ, 0xc0, !PT ;  /* 0x000003f002157812 */ /* 0x000fe200078ec0ff */
[----:B------:R-:W-:Y:S01]  /*0230*/  BSSY.RECONVERGENT B2, `(.L_x_6) ;  /* 0x0000018000027945 */ /* 0x000fe20003800200 */
[----:B------:R-:W-:Y:S02]  /*0240*/  IMAD.MOV.U32 R3, RZ, RZ, RZ ;  /* 0x000000ffff037224 */ /* 0x000fe400078e00ff */
[----:B------:R-:W-:Y:S02]  /*0250*/  IMAD.MOV.U32 R22, RZ, RZ, RZ ;  /* 0x000000ffff167224 */ /* 0x000fe400078e00ff */
[----:B------:R-:W-:Y:S01]  /*0260*/  IMAD.MOV R21, RZ, RZ, -R21 ;  /* 0x000000ffff157224 */ /* 0x000fe200078e0a15 */
[----:B0-----:R-:W-:-:S04]  /*0270*/  ULEA UR4, UR5, UR4, 0x18 ;  /* 0x0000000405047291 */ /* 0x001fc8000f8ec0ff */
[----:B------:R-:W-:-:S06]  /*0280*/  UIADD3 UR4, UPT, UPT, UR4, 0x20, URZ ;  /* 0x0000002004047890 */ /* 0x000fcc000fffe0ff */
[----:B------:R-:W-:-:S07]  /*0290*/  IMAD.U32 R20, RZ, RZ, UR4 ;  /* 0x00000004ff147e24 */ /* 0x000fce000f8e00ff */
.L_x_7:
[----:B------:R-:W0:Y:S01]  /*02a0*/  LDS.128 R4, [R20+-0x20] ;  /* 0xffffe00014047984 */ /* 0x000e220000000c00 */
[----:B------:R-:W-:Y:S02]  /*02b0*/  VIADD R21, R21, 0x10 ;  /* 0x0000001015157836 */ /* 0x000fe40000000000 */
[----:B------:R-:W-:Y:S01]  /*02c0*/  VIADD R3, R3, 0x10 ;  /* 0x0000001003037836 */ /* 0x000fe20000000000 */
[----:B------:R-:W1:Y:S02]  /*02d0*/  LDS.128 R8, [R20+-0x10] ;  /* 0xfffff00014087984 */ /* 0x000e640000000c00 */
[----:B------:R-:W-:Y:S02]  /*02e0*/  ISETP.NE.AND P0, PT, R21, RZ, PT ;  /* 0x000000ff1500720c */ /* 0x000fe40003f05270 */
[----:B------:R-:W2:Y:S04]  /*02f0*/  LDS.128 R12, [R20] ;  /* 0x00000000140c7984 */ /* 0x000ea80000000c00 */
[----:B------:R3:W4:Y:S02]  /*0300*/  LDS.128 R16, [R20+0x10] ;  /* 0x0000100014107984 */ /* 0x0007240000000c00 */
[----:B---3--:R-:W-:Y:S01]  /*0310*/  VIADD R20, R20, 0x40 ;  /* 0x0000004014147836 */ /* 0x008fe20000000000 */
[----:B0-----:R-:W-:-:S04]  /*0320*/  IADD3 R4, PT, PT, R5, R4, R22 ;  /* 0x0000000405047210 */ /* 0x001fc80007ffe016 */
[----:B------:R-:W-:-:S04]  /*0330*/  IADD3 R4, PT, PT, R7, R6, R4 ;  /* 0x0000000607047210 */ /* 0x000fc80007ffe004 */
[----:B-1----:R-:W-:-:S04]  /*0340*/  IADD3 R4, PT, PT, R9, R8, R4 ;  /* 0x0000000809047210 */ /* 0x002fc80007ffe004 */
[----:B------:R-:W-:-:S04]  /*0350*/  IADD3 R4, PT, PT, R11, R10, R4 ;  /* 0x0000000a0b047210 */ /* 0x000fc80007ffe004 */
[----:B--2---:R-:W-:-:S04]  /*0360*/  IADD3 R4, PT, PT, R13, R12, R4 ;  /* 0x0000000c0d047210 */ /* 0x004fc80007ffe004 */
[----:B------:R-:W-:-:S04]  /*0370*/  IADD3 R4, PT, PT, R15, R14, R4 ;  /* 0x0000000e0f047210 */ /* 0x000fc80007ffe004 */
[----:B----4-:R-:W-:-:S04]  /*0380*/  IADD3 R4, PT, PT, R17, R16, R4 ;  /* 0x0000001011047210 */ /* 0x010fc80007ffe004 */
[----:B------:R-:W-:Y:S01]  /*0390*/  IADD3 R22, PT, PT, R19, R18, R4 ;  /* 0x0000001213167210 */ /* 0x000fe20007ffe004 */
[----:B------:R-:W-:Y:S06]  /*03a0*/  @P0 BRA `(.L_x_7) ;  /* 0xfffffffc00bc0947 */ /* 0x000fec000383ffff */
[----:B------:R-:W-:Y:S05]  /*03b0*/  BSYNC.RECONVERGENT B2 ;  /* 0x0000000000027941 */ /* 0x000fea0003800200 */
.L_x_6:
[----:B------:R-:W-:-:S07]  /*03c0*/  VIADD R3, R3, 0x1 ;  /* 0x0000000103037836 */ /* 0x000fce0000000000 */
.L_x_5:
[----:B------:R-:W-:Y:S05]  /*03d0*/  BSYNC.RECONVERGENT B1 ;  /* 0x0000000000017941 */ /* 0x000fea0003800200 */
.L_x_4:
[----:B------:R-:W-:-:S13]  /*03e0*/  ISETP.NE.AND P0, PT, R23, RZ, PT ;  /* 0x000000ff1700720c */ /* 0x000fda0003f05270 */
[----:B------:R-:W-:Y:S05]  /*03f0*/  @!P0 BRA `(.L_x_3) ;  /* 0x0000000000d88947 */ /* 0x000fea0003800000 */
[----:B------:R-:W-:Y:S01]  /*0400*/  ISETP.GE.U32.AND P0, PT, R23, 0x8, PT ;  /* 0x000000081700780c */ /* 0x000fe20003f06070 */
[----:B------:R-:W-:Y:S01]  /*0410*/  BSSY.RECONVERGENT B1, `(.L_x_8) ;  /* 0x0000015000017945 */ /* 0x000fe20003800200 */
[----:B------:R-:W-:-:S04]  /*0420*/  LOP3.LUT R13, R2, 0x7, RZ, 0xc0, !PT ;  /* 0x00000007020d7812 */ /* 0x000fc800078ec0ff */
[----:B------:R-:W-:-:S07]  /*0430*/  ISETP.NE.AND P1, PT, R13, RZ, PT ;  /* 0x000000ff0d00720c */ /* 0x000fce0003f25270 */
[----:B------:R-:W-:Y:S06]  /*0440*/  @!P0 BRA `(.L_x_9) ;  /* 0x0000000000448947 */ /* 0x000fec0003800000 */
[----:B------:R-:W0:Y:S01]  /*0450*/  S2UR UR5, SR_CgaCtaId ;  /* 0x00000000000579c3 */ /* 0x000e220000008800 */
[----:B------:R-:W-:Y:S02]  /*0460*/  UMOV UR4, 0x400 ;  /* 0x0000040000047882 */ /* 0x000fe40000000000 */
[----:B0-----:R-:W-:-:S06]  /*0470*/  ULEA UR4, UR5, UR4, 0x18 ;  /* 0x0000000405047291 */ /* 0x001fcc000f8ec0ff */
[C---:B------:R-:W-:Y:S01]  /*0480*/  LEA R4, R3.reuse, UR4, 0x2 ;  /* 0x0000000403047c11 */ /* 0x040fe2000f8e10ff */
[----:B------:R-:W-:-:S04]  /*0490*/  VIADD R3, R3, 0x8 ;  /* 0x0000000803037836 */ /* 0x000fc80000000000 */
[----:B------:R-:W-:Y:S04]  /*04a0*/  LDS R5, [R4+-0x4] ;  /* 0xfffffc0004057984 */ /* 0x000fe80000000800 */
[----:B------:R-:W0:Y:S04]  /*04b0*/  LDS R6, [R4] ;  /* 0x0000000004067984 */ /* 0x000e280000000800 */
[----:B------:R-:W-:Y:S04]  /*04c0*/  LDS R8, [R4+0x4] ;  /* 0x0000040004087984 */ /* 0x000fe80000000800 */
[----:B------:R-:W1:Y:S04]  /*04d0*/  LDS R7, [R4+0x8] ;  /* 0x0000080004077984 */ /* 0x000e680000000800 */
[----:B------:R-:W-:Y:S04]  /*04e0*/  LDS R10, [R4+0xc] ;  /* 0x00000c00040a7984 */ /* 0x000fe80000000800 */
[----:B------:R-:W2:Y:S04]  /*04f0*/  LDS R9, [R4+0x10] ;  /* 0x0000100004097984 */ /* 0x000ea80000000800 */
[----:B------:R-:W-:Y:S04]  /*0500*/  LDS R12, [R4+0x14] ;  /* 0x00001400040c7984 */ /* 0x000fe80000000800 */
[----:B------:R-:W3:Y:S01]  /*0510*/  LDS R11, [R4+0x18] ;  /* 0x00001800040b7984 */ /* 0x000ee20000000800 */
[----:B0-----:R-:W-:-:S04]  /*0520*/  IADD3 R5, PT, PT, R6, R5, R22 ;  /* 0x0000000506057210 */ /* 0x001fc80007ffe016 */
[----:B-1----:R-:W-:-:S04]  /*0530*/  IADD3 R5, PT, PT, R7, R8, R5 ;  /* 0x0000000807057210 */ /* 0x002fc80007ffe005 */
[----:B--2---:R-:W-:-:S04]  /*0540*/  IADD3 R5, PT, PT, R9, R10, R5 ;  /* 0x0000000a09057210 */ /* 0x004fc80007ffe005 */
[----:B---3--:R-:W-:-:S07]  /*0550*/  IADD3 R22, PT, PT, R11, R12, R5 ;  /* 0x0000000c0b167210 */ /* 0x008fce0007ffe005 */
.L_x_9:
[----:B------:R-:W-:Y:S05]  /*0560*/  BSYNC.RECONVERGENT B1 ;  /* 0x0000000000017941 */ /* 0x000fea0003800200 */
.L_x_8:
        /* <DEDUP_REMOVED lines=14> */
[----:B------:R-:W1:Y:S01]  /*0650*/  LDS R7, [R4+0x8] ;  /* 0x0000080004077984 */ /* 0x000e620000000800 */
[----:B0-----:R-:W-:-:S04]  /*0660*/  IADD3 R5, PT, PT, R6, R5, R22 ;  /* 0x0000000506057210 */ /* 0x001fc80007ffe016 */
[----:B-1----:R-:W-:-:S07]  /*0670*/  IADD3 R22, PT, PT, R7, R8, R5 ;  /* 0x0000000807167210 */ /* 0x002fce0007ffe005 */
.L_x_11:
[----:B------:R-:W-:Y:S05]  /*0680*/  BSYNC.RECONVERGENT B1 ;  /* 0x0000000000017941 */ /* 0x000fea0003800200 */
.L_x_10:
[----:B------:R-:W-:Y:S05]  /*0690*/  @!P1 BRA `(.L_x_3) ;  /* 0x0000000000309947 */ /* 0x000fea0003800000 */
[----:B------:R-:W0:Y:S01]  /*06a0*/  S2UR UR5, SR_CgaCtaId ;  /* 0x00000000000579c3 */ /* 0x000e220000008800 */
[----:B------:R-:W-:Y:S01]  /*06b0*/  UMOV UR4, 0x400 ;  /* 0x0000040000047882 */ /* 0x000fe20000000000 */
[----:B------:R-:W-:Y:S01]  /*06c0*/  IMAD.MOV R2, RZ, RZ, -R2 ;  /* 0x000000ffff027224 */ /* 0x000fe200078e0a02 */
[----:B0-----:R-:W-:-:S06]  /*06d0*/  ULEA UR4, UR5, UR4, 0x18 ;  /* 0x0000000405047291 */ /* 0x001fcc000f8ec0ff */
[----:B------:R-:W-:-:S05]  /*06e0*/  LEA R3, R3, UR4, 0x2 ;  /* 0x0000000403037c11 */ /* 0x000fca000f8e10ff */
[----:B------:R-:W-:-:S07]  /*06f0*/  VIADD R3, R3, 0xfffffffc ;  /* 0xfffffffc03037836 */ /* 0x000fce0000000000 */
.L_x_12:
[----:B------:R0:W1:Y:S01]  /*0700*/  LDS R5, [R3] ;  /* 0x0000000003057984 */ /* 0x0000620000000800 */
[----:B------:R-:W-:-:S05]  /*0710*/  VIADD R2, R2, 0x1 ;  /* 0x0000000102027836 */ /* 0x000fca0000000000 */
[----:B------:R-:W-:Y:S01]  /*0720*/  ISETP.NE.AND P0, PT, R2, RZ, PT ;  /* 0x000000ff0200720c */ /* 0x000fe20003f05270 */
[----:B0-----:R-:W-:Y:S02]  /*0730*/  VIADD R3, R3, 0x4 ;  /* 0x0000000403037836 */ /* 0x001fe40000000000 */
[----:B-1----:R-:W-:-:S10]  /*0740*/  IMAD.IADD R22, R5, 0x1, R22 ;  /* 0x0000000105167824 */ /* 0x002fd400078e0216 */
[----:B------:R-:W-:Y:S05]  /*0750*/  @P0 BRA `(.L_x_12) ;  /* 0xfffffffc00e80947 */ /* 0x000fea000383ffff */
.L_x_3:
[----:B------:R-:W-:Y:S05]  /*0760*/  BSYNC.RECONVERGENT B0 ;  /* 0x0000000000007941 */ /* 0x000fea0003800200 */
.L_x_2:
[----:B0-----:R-:W0:Y:S02]  /*0770*/  LDC.64 R2, c[0x0][0x380] ;  /* 0x0000e000ff027b82 */ /* 0x001e240000000a00 */
[----:B0-----:R-:W-:-:S05]  /*0780*/  IMAD.WIDE.U32 R2, R0, 0x4, R2 ;  /* 0x0000000400027825 */ /* 0x001fca00078e0002 */
[----:B------:R-:W-:Y:S01]  /*0790*/  STG.E desc[UR6][R2.64], R22 ;  /* 0x0000001602007986 */ /* 0x000fe2000c101906 */
[----:B------:R-:W-:Y:S05]  /*07a0*/  EXIT ;  /* 0x000000000000794d */ /* 0x000fea0003800000 */
.L_x_13:
[----:B------:R-:W-:-:S00]  /*07b0*/  BRA `(.L_x_13) ;  /* 0xfffffffc00fc7947 */ /* 0x000fc0000383ffff */
[----:B------:R-:W-:-:S00]  /*07c0*/  NOP ;  /* 0x0000000000007918 */ /* 0x000fc00000000000 */
        /* <DEDUP_REMOVED lines=11> */
.L_x_14:


//--------------------- .nv.shared._Z19scanExclusiveKernelPjS_jj --------------------------
	.section	.nv.shared._Z19scanExclusiveKernelPjS_jj,"aw",@nobits
	.sectionflags	@""
	.align	16
	.zero		1024


//--------------------- .nv.shared.reserved.0     --------------------------
	.section	.nv.shared.reserved.0,"aw",@nobits
	.weak		__nv_reservedSMEM_offset_0_alias
	.size		__nv_reservedSMEM_offset_0_alias, 0, 64
	.other		__nv_reservedSMEM_offset_0_alias,@"STO_CUDA_RESERVED_SHARED STV_DEFAULT"
__nv_reservedSMEM_offset_0_alias:
	.zero		0
	.zero		64


//--------------------- .nv.constant0._Z19scanExclusiveKernelPjS_jj --------------------------
	.section	.nv.constant0._Z19scanExclusiveKernelPjS_jj,"a",@progbits
	.sectionflags	@""
	.align	4
.nv.constant0._Z19scanExclusiveKernelPjS_jj:
	.zero		920


//--------------------- SYMBOLS --------------------------

	.type		.nv.reservedSmem.offset0,@object
	.size		.nv.reservedSmem.offset0,0x4
	.type		.nv.reservedSmem.cap,@object
	.size		.nv.reservedSmem.cap,0x4
